//
// Generated by NVIDIA NVVM Compiler
//
// Compiler Build ID: CL-36424714
// Cuda compilation tools, release 13.0, V13.0.88
// Based on NVVM 20.0.0
//

.version 9.0
.target sm_100
.address_size 64

	// .globl	_Z15huberLossKernelPKfS0_Pfm

.visible .entry _Z15huberLossKernelPKfS0_Pfm(
	.param .u64 .ptr .align 1 _Z15huberLossKernelPKfS0_Pfm_param_0,
	.param .u64 .ptr .align 1 _Z15huberLossKernelPKfS0_Pfm_param_1,
	.param .u64 .ptr .align 1 _Z15huberLossKernelPKfS0_Pfm_param_2,
	.param .u64 _Z15huberLossKernelPKfS0_Pfm_param_3
)
{
	.reg .pred 	%p<9>;
	.reg .b32 	%r<5>;
	.reg .b32 	%f<42>;
	.reg .b64 	%rd<16>;

	ld.param.u64 	%rd3, [_Z15huberLossKernelPKfS0_Pfm_param_0];
	ld.param.u64 	%rd4, [_Z15huberLossKernelPKfS0_Pfm_param_1];
	ld.param.u64 	%rd5, [_Z15huberLossKernelPKfS0_Pfm_param_2];
	ld.param.u64 	%rd6, [_Z15huberLossKernelPKfS0_Pfm_param_3];
	mov.u32 	%r2, %ctaid.x;
	mov.u32 	%r3, %ntid.x;
	mov.u32 	%r4, %tid.x;
	mad.lo.s32 	%r1, %r2, %r3, %r4;
	mul.wide.u32 	%rd1, %r1, 4;
	setp.ge.u64 	%p1, %rd1, %rd6;
	@%p1 bra 	$L__BB0_8;
	cvta.to.global.u64 	%rd7, %rd3;
	cvta.to.global.u64 	%rd8, %rd4;
	mul.wide.u32 	%rd2, %r1, 16;
	add.s64 	%rd9, %rd7, %rd2;
	ld.global.nc.v4.f32 	{%f16, %f17, %f1, %f2}, [%rd9];
	add.s64 	%rd10, %rd8, %rd2;
	ld.global.nc.v4.f32 	{%f18, %f19, %f3, %f4}, [%rd10];
	sub.f32 	%f20, %f16, %f18;
	abs.f32 	%f21, %f20;
	setp.le.f32 	%p2, %f21, 0f3F800000;
	mul.f32 	%f22, %f20, 0f3F000000;
	mul.f32 	%f23, %f20, %f22;
	add.f32 	%f24, %f21, 0fBF000000;
	selp.f32 	%f5, %f23, %f24, %p2;
	sub.f32 	%f6, %f17, %f19;
	add.s64 	%rd11, %rd1, 1;
	setp.ge.u64 	%p3, %rd11, %rd6;
	mov.f32 	%f39, 0f00000000;
	@%p3 bra 	$L__BB0_3;
	abs.f32 	%f25, %f6;
	setp.le.f32 	%p4, %f25, 0f3F800000;
	mul.f32 	%f26, %f6, 0f3F000000;
	mul.f32 	%f27, %f6, %f26;
	add.f32 	%f28, %f25, 0fBF000000;
	selp.f32 	%f39, %f27, %f28, %p4;
$L__BB0_3:
	sub.f32 	%f9, %f1, %f3;
	add.s64 	%rd12, %rd1, 2;
	setp.ge.u64 	%p5, %rd12, %rd6;
	mov.f32 	%f40, 0f00000000;
	@%p5 bra 	$L__BB0_5;
	abs.f32 	%f30, %f9;
	setp.le.f32 	%p6, %f30, 0f3F800000;
	mul.f32 	%f31, %f9, 0f3F000000;
	mul.f32 	%f32, %f9, %f31;
	add.f32 	%f33, %f30, 0fBF000000;
	selp.f32 	%f40, %f32, %f33, %p6;
$L__BB0_5:
	sub.f32 	%f12, %f2, %f4;
	add.s64 	%rd13, %rd1, 3;
	setp.ge.u64 	%p7, %rd13, %rd6;
	mov.f32 	%f41, 0f00000000;
	@%p7 bra 	$L__BB0_7;
	abs.f32 	%f35, %f12;
	setp.le.f32 	%p8, %f35, 0f3F800000;
	mul.f32 	%f36, %f12, 0f3F000000;
	mul.f32 	%f37, %f12, %f36;
	add.f32 	%f38, %f35, 0fBF000000;
	selp.f32 	%f41, %f37, %f38, %p8;
$L__BB0_7:
	cvta.to.global.u64 	%rd14, %rd5;
	add.s64 	%rd15, %rd14, %rd2;
	st.global.v4.f32 	[%rd15], {%f5, %f39, %f40, %f41};
$L__BB0_8:
	ret;

}


// ===== COMPILED SASS (sm_100) =====

	.target	sm_100

	.elftype	@"ET_EXEC"


//--------------------- .note.nv.tkinfo           --------------------------
	.section	.note.nv.tkinfo,"",@"SHT_NOTE"
	.sectionflags	@"SHF_NOTE_NV_TKINFO"
	.tkinfo
        /*0018*/ 	.word	0x00000002
        /*0030*/ 	.string	""
        /*0030*/ 	.string	"ptxas"
        /*0030*/ 	.string	"Cuda compilation tools, release 13.0, V13.0.88"
        /*0030*/ 	.string	"Build cuda_13.0.r13.0/compiler.36424714_0"
        /*0030*/ 	.string	"-arch sm_100 -m 64 "



//--------------------- .note.nv.cuinfo           --------------------------
	.section	.note.nv.cuinfo,"",@"SHT_NOTE"
	.sectionflags	@"SHF_NOTE_NV_CUINFO"
        /*0018*/ 	.short	0x0002
        /*001a*/ 	.short	0x0064
        /*001c*/ 	.short	0x0082
	.zero		2


//--------------------- .nv.info                  --------------------------
	.section	.nv.info,"",@"SHT_CUDA_INFO"
	.align	4


	//----- nvinfo : EIATTR_REGCOUNT
	.align		4
        /*0000*/ 	.byte	0x04, 0x2f
        /*0002*/ 	.short	(.L_1 - .L_0)
	.align		4
.L_0:
        /*0004*/ 	.word	index@(_Z15huberLossKernelPKfS0_Pfm)
        /*0008*/ 	.word	0x00000011


	//----- nvinfo : EIATTR_FRAME_SIZE
	.align		4
.L_1:
        /*000c*/ 	.byte	0x04, 0x11
        /*000e*/ 	.short	(.L_3 - .L_2)
	.align		4
.L_2:
        /*0010*/ 	.word	index@(_Z15huberLossKernelPKfS0_Pfm)
        /*0014*/ 	.word	0x00000000


	//----- nvinfo : EIATTR_MIN_STACK_SIZE
	.align		4
.L_3:
        /*0018*/ 	.byte	0x04, 0x12
        /*001a*/ 	.short	(.L_5 - .L_4)
	.align		4
.L_4:
        /*001c*/ 	.word	index@(_Z15huberLossKernelPKfS0_Pfm)
        /*0020*/ 	.word	0x00000000
.L_5:


//--------------------- .nv.compat                --------------------------
	.section	.nv.compat,"",@"SHT_CUDA_COMPAT_INFO"
	.align	4
        /*0000*/ 	.byte	0x02, 0x09, 0x00, 0x00, 0x02, 0x02, 0x01, 0x00, 0x02, 0x05, 0x05, 0x00, 0x03, 0x07, 0x01, 0x01
        /*0010*/ 	.byte	0x02, 0x03, 0x00, 0x00, 0x02, 0x06, 0x01, 0x00, 0x04, 0x0b, 0x08, 0x00, 0x01, 0x00, 0x00, 0x00
        /*0020*/ 	.byte	0x00, 0x00, 0x00, 0x00


//--------------------- .nv.info._Z15huberLossKernelPKfS0_Pfm --------------------------
	.section	.nv.info._Z15huberLossKernelPKfS0_Pfm,"",@"SHT_CUDA_INFO"
	.sectionflags	@""
	.align	4


	//----- nvinfo : EIATTR_CUDA_API_VERSION
	.align		4
        /*0000*/ 	.byte	0x04, 0x37
        /*0002*/ 	.short	(.L_7 - .L_6)
.L_6:
        /*0004*/ 	.word	0x00000082


	//----- nvinfo : EIATTR_KPARAM_INFO
	.align		4
.L_7:
        /*0008*/ 	.byte	0x04, 0x17
        /*000a*/ 	.short	(.L_9 - .L_8)
.L_8:
        /*000c*/ 	.word	0x00000000
        /*0010*/ 	.short	0x0003
        /*0012*/ 	.short	0x0018
        /*0014*/ 	.byte	0x00, 0xf0, 0x21, 0x00


	//----- nvinfo : EIATTR_KPARAM_INFO
	.align		4
.L_9:
        /*0018*/ 	.byte	0x04, 0x17
        /*001a*/ 	.short	(.L_11 - .L_10)
.L_10:
        /*001c*/ 	.word	0x00000000
        /*0020*/ 	.short	0x0002
        /*0022*/ 	.short	0x0010
        /*0024*/ 	.byte	0x00, 0xf5, 0x21, 0x00


	//----- nvinfo : EIATTR_KPARAM_INFO
	.align		4
.L_11:
        /*0028*/ 	.byte	0x04, 0x17
        /*002a*/ 	.short	(.L_13 - .L_12)
.L_12:
        /*002c*/ 	.word	0x00000000
        /*0030*/ 	.short	0x0001
        /*0032*/ 	.short	0x0008
        /*0034*/ 	.byte	0x00, 0xf5, 0x21, 0x00


	//----- nvinfo : EIATTR_KPARAM_INFO
	.align		4
.L_13:
        /*0038*/ 	.byte	0x04, 0x17
        /*003a*/ 	.short	(.L_15 - .L_14)
.L_14:
        /*003c*/ 	.word	0x00000000
        /*0040*/ 	.short	0x0000
        /*0042*/ 	.short	0x0000
        /*0044*/ 	.byte	0x00, 0xf5, 0x21, 0x00


	//----- nvinfo : EIATTR_SPARSE_MMA_MASK
	.align		4
.L_15:
        /*0048*/ 	.byte	0x03, 0x50
        /*004a*/ 	.short	0x0000


	//----- nvinfo : EIATTR_MAXREG_COUNT
	.align		4
        /*004c*/ 	.byte	0x03, 0x1b
        /*004e*/ 	.short	0x00ff


	//----- nvinfo : EIATTR_MERCURY_ISA_VERSION
	.align		4
        /*0050*/ 	.byte	0x03, 0x5f
        /*0052*/ 	.short	0x0101


	//----- nvinfo : EIATTR_VRC_CTA_INIT_COUNT
	.align		4
        /*0054*/ 	.byte	0x02, 0x4a
	.zero		1
	.zero		1


	//----- nvinfo : EIATTR_EXIT_INSTR_OFFSETS
	.align		4
        /*0058*/ 	.byte	0x04, 0x1c
        /*005a*/ 	.short	(.L_17 - .L_16)


	//   ....[0]....
.L_16:
        /*005c*/ 	.word	0x00000090


	//   ....[1]....
        /*0060*/ 	.word	0x00000390


	//----- nvinfo : EIATTR_CBANK_PARAM_SIZE
	.align		4
.L_17:
        /*0064*/ 	.byte	0x03, 0x19
        /*0066*/ 	.short	0x0020


	//----- nvinfo : EIATTR_PARAM_CBANK
	.align		4
        /*0068*/ 	.byte	0x04, 0x0a
        /*006a*/ 	.short	(.L_19 - .L_18)
	.align		4
.L_18:
        /*006c*/ 	.word	index@(.nv.constant0._Z15huberLossKernelPKfS0_Pfm)
        /*0070*/ 	.short	0x0380
        /*0072*/ 	.short	0x0020


	//----- nvinfo : EIATTR_SW_WAR
	.align		4
.L_19:
        /*0074*/ 	.byte	0x04, 0x36
        /*0076*/ 	.short	(.L_21 - .L_20)
.L_20:
        /*0078*/ 	.word	0x00000008
.L_21:


//--------------------- .nv.callgraph             --------------------------
	.section	.nv.callgraph,"",@"SHT_CUDA_CALLGRAPH"
	.align	4
	.sectionentsize	8
	.align		4
        /*0000*/ 	.word	0x00000000
	.align		4
        /*0004*/ 	.word	0xffffffff
	.align		4
        /*0008*/ 	.word	0x00000000
	.align		4
        /*000c*/ 	.word	0xfffffffe
	.align		4
        /*0010*/ 	.word	0x00000000
	.align		4
        /*0014*/ 	.word	0xfffffffd
	.align		4
        /*0018*/ 	.word	0x00000000
	.align		4
        /*001c*/ 	.word	0xfffffffc


//--------------------- .text._Z15huberLossKernelPKfS0_Pfm --------------------------
	.section	.text._Z15huberLossKernelPKfS0_Pfm,"ax",@progbits
	.align	128
        .global         _Z15huberLossKernelPKfS0_Pfm
        .type           _Z15huberLossKernelPKfS0_Pfm,@function
        .size           _Z15huberLossKernelPKfS0_Pfm,(.L_x_1 - _Z15huberLossKernelPKfS0_Pfm)
        .other          _Z15huberLossKernelPKfS0_Pfm,@"STO_CUDA_ENTRY STV_DEFAULT"
_Z15huberLossKernelPKfS0_Pfm:
.text._Z15huberLossKernelPKfS0_Pfm:
[----:B------:R-:W-:Y:S01]  /*0000*/  LDC R1, c[0x0][0x37c] ;  /* 0x0000df00ff017b82 */ /* 0x000fe20000000800 */
[----:B------:R-:W0:Y:S07]  /*0010*/  S2R R0, SR_TID.X ;  /* 0x0000000000007919 */ /* 0x000e2e0000002100 */
[----:B------:R-:W0:Y:S01]  /*0020*/  S2UR UR4, SR_CTAID.X ;  /* 0x00000000000479c3 */ /* 0x000e220000002500 */
[----:B------:R-:W1:Y:S07]  /*0030*/  LDCU.64 UR6, c[0x0][0x398] ;  /* 0x00007300ff0677ac */ /* 0x000e6e0008000a00 */
[----:B------:R-:W0:Y:S02]  /*0040*/  LDC R13, c[0x0][0x360] ;  /* 0x0000d800ff0d7b82 */ /* 0x000e240000000800 */
[----:B0-----:R-:W-:-:S04]  /*0050*/  IMAD R13, R13, UR4, R0 ;  /* 0x000000040d0d7c24 */ /* 0x001fc8000f8e0200 */
[----:B------:R-:W-:-:S03]  /*0060*/  IMAD.WIDE.U32 R2, R13, 0x4, RZ ;  /* 0x000000040d027825 */ /* 0x000fc600078e00ff */
[----:B-1----:R-:W-:-:S04]  /*0070*/  ISETP.GE.U32.AND P0, PT, R2, UR6, PT ;  /* 0x0000000602007c0c */ /* 0x002fc8000bf06070 */
[----:B------:R-:W-:-:S13]  /*0080*/  ISETP.GE.U32.AND.EX P0, PT, R3, UR7, PT, P0 ;  /* 0x0000000703007c0c */ /* 0x000fda000bf06100 */
[----:B------:R-:W-:Y:S05]  /*0090*/  @P0 EXIT ;  /* 0x000000000000094d */ /* 0x000fea0003800000 */
[----:B------:R-:W0:Y:S01]  /*00a0*/  LDC.64 R4, c[0x0][0x380] ;  /* 0x0000e000ff047b82 */ /* 0x000e220000000a00 */
[----:B------:R-:W1:Y:S07]  /*00b0*/  LDCU.64 UR4, c[0x0][0x358] ;  /* 0x00006b00ff0477ac */ /* 0x000e6e0008000a00 */
[----:B------:R-:W2:Y:S01]  /*00c0*/  LDC.64 R8, c[0x0][0x388] ;  /* 0x0000e200ff087b82 */ /* 0x000ea20000000a00 */
[----:B0-----:R-:W-:-:S06]  /*00d0*/  IMAD.WIDE.U32 R4, R13, 0x10, R4 ;  /* 0x000000100d047825 */ /* 0x001fcc00078e0004 */
[----:B-1----:R-:W3:Y:S01]  /*00e0*/  LDG.E.128.CONSTANT R4, desc[UR4][R4.64] ;  /* 0x0000000404047981 */ /* 0x002ee2000c1e9d00 */
[----:B--2---:R-:W-:-:S06]  /*00f0*/  IMAD.WIDE.U32 R8, R13, 0x10, R8 ;  /* 0x000000100d087825 */ /* 0x004fcc00078e0008 */
[----:B------:R-:W3:Y:S01]  /*0100*/  LDG.E.128.CONSTANT R8, desc[UR4][R8.64] ;  /* 0x0000000408087981 */ /* 0x000ee2000c1e9d00 */
[C---:B------:R-:W-:Y:S02]  /*0110*/  IADD3 R0, P2, PT, R2.reuse, 0x1, RZ ;  /* 0x0000000102007810 */ /* 0x040fe40007f5e0ff */
[----:B------:R-:W-:Y:S02]  /*0120*/  IADD3 R12, P3, PT, R2, 0x2, RZ ;  /* 0x00000002020c7810 */ /* 0x000fe40007f7e0ff */
[----:B------:R-:W-:Y:S02]  /*0130*/  ISETP.GE.U32.AND P0, PT, R0, UR6, PT ;  /* 0x0000000600007c0c */ /* 0x000fe4000bf06070 */
[----:B------:R-:W-:Y:S02]  /*0140*/  IADD3 R0, P4, PT, R2, 0x3, RZ ;  /* 0x0000000302007810 */ /* 0x000fe40007f9e0ff */
[----:B------:R-:W-:Y:S02]  /*0150*/  IADD3.X R2, PT, PT, RZ, R3, RZ, P3, !PT ;  /* 0x00000003ff027210 */ /* 0x000fe40001ffe4ff */
[----:B------:R-:W-:-:S02]  /*0160*/  ISETP.GE.U32.AND P1, PT, R12, UR6, PT ;  /* 0x000000060c007c0c */ /* 0x000fc4000bf26070 */
[-C--:B------:R-:W-:Y:S02]  /*0170*/  IADD3.X R14, PT, PT, RZ, R3.reuse, RZ, P2, !PT ;  /* 0x00000003ff0e7210 */ /* 0x080fe400017fe4ff */
[----:B------:R-:W-:Y:S02]  /*0180*/  IADD3.X R12, PT, PT, RZ, R3, RZ, P4, !PT ;  /* 0x00000003ff0c7210 */ /* 0x000fe400027fe4ff */
[----:B------:R-:W-:Y:S02]  /*0190*/  ISETP.GE.U32.AND P2, PT, R0, UR6, PT ;  /* 0x0000000600007c0c */ /* 0x000fe4000bf46070 */
[----:B------:R-:W-:Y:S02]  /*01a0*/  ISETP.GE.U32.AND.EX P1, PT, R2, UR7, PT, P1 ;  /* 0x0000000702007c0c */ /* 0x000fe4000bf26110 */
[----:B------:R-:W-:Y:S01]  /*01b0*/  ISETP.GE.U32.AND.EX P0, PT, R14, UR7, PT, P0 ;  /* 0x000000070e007c0c */ /* 0x000fe2000bf06100 */
[----:B------:R-:W0:Y:S01]  /*01c0*/  LDC.64 R2, c[0x0][0x390] ;  /* 0x0000e400ff027b82 */ /* 0x000e220000000a00 */
[----:B------:R-:W-:Y:S01]  /*01d0*/  ISETP.GE.U32.AND.EX P2, PT, R12, UR7, PT, P2 ;  /* 0x000000070c007c0c */ /* 0x000fe2000bf46120 */
[----:B0-----:R-:W-:-:S04]  /*01e0*/  IMAD.WIDE.U32 R2, R13, 0x10, R2 ;  /* 0x000000100d027825 */ /* 0x001fc800078e0002 */
[----:B---3--:R-:W-:Y:S01]  /*01f0*/  FADD R5, R5, -R9 ;  /* 0x8000000905057221 */ /* 0x008fe20000000000 */
[----:B------:R-:W-:Y:S01]  /*0200*/  FADD R6, R6, -R10 ;  /* 0x8000000a06067221 */ /* 0x000fe20000000000 */
[----:B------:R-:W-:Y:S01]  /*0210*/  FADD R11, R7, -R11 ;  /* 0x8000000b070b7221 */ /* 0x000fe20000000000 */
[----:B------:R-:W-:Y:S02]  /*0220*/  FADD R4, R4, -R8 ;  /* 0x8000000804047221 */ /* 0x000fe40000000000 */
[----:B------:R-:W-:Y:S02]  /*0230*/  FSETP.GTU.AND P4, PT, |R5|, 1, !P0 ;  /* 0x3f8000000500780b */ /* 0x000fe4000478c200 */
[----:B------:R-:W-:Y:S02]  /*0240*/  FSETP.GTU.AND P5, PT, |R6|, 1, !P1 ;  /* 0x3f8000000600780b */ /* 0x000fe40004fac200 */
[----:B------:R-:W-:Y:S02]  /*0250*/  FSETP.GTU.AND P6, PT, |R11|, 1, !P2 ;  /* 0x3f8000000b00780b */ /* 0x000fe400057cc200 */
[----:B------:R-:W-:Y:S01]  /*0260*/  FSETP.GTU.AND P3, PT, |R4|, 1, PT ;  /* 0x3f8000000400780b */ /* 0x000fe20003f6c200 */
[----:B------:R-:W-:Y:S01]  /*0270*/  @!P0 FMUL R0, R5, 0.5 ;  /* 0x3f00000005008820 */ /* 0x000fe20000400000 */
[----:B------:R-:W-:Y:S01]  /*0280*/  @!P1 FMUL R7, R6, 0.5 ;  /* 0x3f00000006079820 */ /* 0x000fe20000400000 */
[----:B------:R-:W-:Y:S01]  /*0290*/  @!P2 FMUL R8, R11, 0.5 ;  /* 0x3f0000000b08a820 */ /* 0x000fe20000400000 */
[----:B------:R-:W-:-:S02]  /*02a0*/  HFMA2 R9, -RZ, RZ, 0, 0 ;  /* 0x00000000ff097431 */ /* 0x000fc400000001ff */
[----:B------:R-:W-:Y:S01]  /*02b0*/  @!P0 FMUL R0, R5, R0 ;  /* 0x0000000005008220 */ /* 0x000fe20000400000 */
[----:B------:R-:W-:Y:S01]  /*02c0*/  @!P1 FMUL R7, R6, R7 ;  /* 0x0000000706079220 */ /* 0x000fe20000400000 */
[----:B------:R-:W-:Y:S01]  /*02d0*/  @!P2 FMUL R12, R11, R8 ;  /* 0x000000080b0ca220 */ /* 0x000fe20000400000 */
[----:B------:R-:W-:Y:S01]  /*02e0*/  @P4 FADD R0, |R5|, -0.5 ;  /* 0xbf00000005004421 */ /* 0x000fe20000000200 */
[----:B------:R-:W-:Y:S01]  /*02f0*/  FMUL R5, R4, 0.5 ;  /* 0x3f00000004057820 */ /* 0x000fe20000400000 */
[----:B------:R-:W-:Y:S01]  /*0300*/  @P5 FADD R7, |R6|, -0.5 ;  /* 0xbf00000006075421 */ /* 0x000fe20000000200 */
[----:B------:R-:W-:Y:S01]  /*0310*/  @P6 FADD R12, |R11|, -0.5 ;  /* 0xbf0000000b0c6421 */ /* 0x000fe20000000200 */
[----:B------:R-:W-:Y:S01]  /*0320*/  CS2R R10, SRZ ;  /* 0x00000000000a7805 */ /* 0x000fe2000001ff00 */
[C---:B------:R-:W-:Y:S01]  /*0330*/  FMUL R8, R4.reuse, R5 ;  /* 0x0000000504087220 */ /* 0x040fe20000400000 */
[----:B------:R-:W-:Y:S01]  /*0340*/  @P3 FADD R8, |R4|, -0.5 ;  /* 0xbf00000004083421 */ /* 0x000fe20000000200 */
[----:B------:R-:W-:-:S02]  /*0350*/  @!P0 MOV R9, R0 ;  /* 0x0000000000098202 */ /* 0x000fc40000000f00 */
[----:B------:R-:W-:Y:S02]  /*0360*/  @!P1 MOV R10, R7 ;  /* 0x00000007000a9202 */ /* 0x000fe40000000f00 */
[----:B------:R-:W-:-:S05]  /*0370*/  @!P2 MOV R11, R12 ;  /* 0x0000000c000ba202 */ /* 0x000fca0000000f00 */
[----:B------:R-:W-:Y:S01]  /*0380*/  STG.E.128 desc[UR4][R2.64], R8 ;  /* 0x0000000802007986 */ /* 0x000fe2000c101d04 */
[----:B------:R-:W-:Y:S05]  /*0390*/  EXIT ;  /* 0x000000000000794d */ /* 0x000fea0003800000 */
.L_x_0:
[----:B------:R-:W-:-:S00]  /*03a0*/  BRA `(.L_x_0) ;  /* 0xfffffffc00fc7947 */ /* 0x000fc0000383ffff */
[----:B------:R-:W-:-:S00]  /*03b0*/  NOP ;  /* 0x0000000000007918 */ /* 0x000fc00000000000 */
        /* <DEDUP_REMOVED lines=12> */
.L_x_1:


//--------------------- .nv.shared.reserved.0     --------------------------
	.section	.nv.shared.reserved.0,"aw",@nobits
	.weak		__nv_reservedSMEM_offset_0_alias
	.size		__nv_reservedSMEM_offset_0_alias, 0, 64
	.other		__nv_reservedSMEM_offset_0_alias,@"STO_CUDA_RESERVED_SHARED STV_DEFAULT"
__nv_reservedSMEM_offset_0_alias:
	.zero		0
	.zero		64


//--------------------- .nv.constant0._Z15huberLossKernelPKfS0_Pfm --------------------------
	.section	.nv.constant0._Z15huberLossKernelPKfS0_Pfm,"a",@progbits
	.sectionflags	@""
	.align	4
.nv.constant0._Z15huberLossKernelPKfS0_Pfm:
	.zero		928


//--------------------- SYMBOLS --------------------------

	.type		.nv.reservedSmem.offset0,@object
	.size		.nv.reservedSmem.offset0,0x4
